//
// Generated by NVIDIA NVVM Compiler
//
// Compiler Build ID: CL-36424714
// Cuda compilation tools, release 13.0, V13.0.88
// Based on NVVM 20.0.0
//

.version 9.0
.target sm_100
.address_size 64

	// .globl	_Z6kernelPdm

.visible .entry _Z6kernelPdm(
	.param .u64 .ptr .align 1 _Z6kernelPdm_param_0,
	.param .u64 _Z6kernelPdm_param_1
)
{
	.reg .pred 	%p<3>;
	.reg .b32 	%r<10>;
	.reg .b64 	%rd<10>;
	.reg .b64 	%fd<3>;

	ld.param.u64 	%rd5, [_Z6kernelPdm_param_0];
	ld.param.u64 	%rd6, [_Z6kernelPdm_param_1];
	mov.u32 	%r6, %ctaid.x;
	mov.u32 	%r1, %ntid.x;
	mov.u32 	%r7, %tid.x;
	mad.lo.s32 	%r9, %r6, %r1, %r7;
	cvt.s64.s32 	%rd9, %r9;
	setp.le.u64 	%p1, %rd6, %rd9;
	@%p1 bra 	$L__BB0_3;
	mov.u32 	%r8, %nctaid.x;
	mul.lo.s32 	%r3, %r1, %r8;
	cvta.to.global.u64 	%rd2, %rd5;
$L__BB0_2:
	shl.b64 	%rd7, %rd9, 3;
	add.s64 	%rd8, %rd2, %rd7;
	ld.global.f64 	%fd1, [%rd8];
	mul.f64 	%fd2, %fd1, %fd1;
	st.global.f64 	[%rd8], %fd2;
	add.s32 	%r9, %r9, %r3;
	cvt.s64.s32 	%rd9, %r9;
	setp.gt.u64 	%p2, %rd6, %rd9;
	@%p2 bra 	$L__BB0_2;
$L__BB0_3:
	ret;

}


// ===== COMPILED SASS (sm_100) =====

	.target	sm_100

	.elftype	@"ET_EXEC"


//--------------------- .note.nv.tkinfo           --------------------------
	.section	.note.nv.tkinfo,"",@"SHT_NOTE"
	.sectionflags	@"SHF_NOTE_NV_TKINFO"
	.tkinfo
        /*0018*/ 	.word	0x00000002
        /*0030*/ 	.string	""
        /*0030*/ 	.string	"ptxas"
        /*0030*/ 	.string	"Cuda compilation tools, release 13.0, V13.0.88"
        /*0030*/ 	.string	"Build cuda_13.0.r13.0/compiler.36424714_0"
        /*0030*/ 	.string	"-arch sm_100 -m 64 "



//--------------------- .note.nv.cuinfo           --------------------------
	.section	.note.nv.cuinfo,"",@"SHT_NOTE"
	.sectionflags	@"SHF_NOTE_NV_CUINFO"
        /*0018*/ 	.short	0x0002
        /*001a*/ 	.short	0x0064
        /*001c*/ 	.short	0x0082
	.zero		2


//--------------------- .nv.info                  --------------------------
	.section	.nv.info,"",@"SHT_CUDA_INFO"
	.align	4


	//----- nvinfo : EIATTR_REGCOUNT
	.align		4
        /*0000*/ 	.byte	0x04, 0x2f
        /*0002*/ 	.short	(.L_1 - .L_0)
	.align		4
.L_0:
        /*0004*/ 	.word	index@(_Z6kernelPdm)
        /*0008*/ 	.word	0x0000000c


	//----- nvinfo : EIATTR_FRAME_SIZE
	.align		4
.L_1:
        /*000c*/ 	.byte	0x04, 0x11
        /*000e*/ 	.short	(.L_3 - .L_2)
	.align		4
.L_2:
        /*0010*/ 	.word	index@(_Z6kernelPdm)
        /*0014*/ 	.word	0x00000000


	//----- nvinfo : EIATTR_MIN_STACK_SIZE
	.align		4
.L_3:
        /*0018*/ 	.byte	0x04, 0x12
        /*001a*/ 	.short	(.L_5 - .L_4)
	.align		4
.L_4:
        /*001c*/ 	.word	index@(_Z6kernelPdm)
        /*0020*/ 	.word	0x00000000
.L_5:


//--------------------- .nv.compat                --------------------------
	.section	.nv.compat,"",@"SHT_CUDA_COMPAT_INFO"
	.align	4
        /*0000*/ 	.byte	0x02, 0x09, 0x00, 0x00, 0x02, 0x02, 0x01, 0x00, 0x02, 0x05, 0x05, 0x00, 0x03, 0x07, 0x01, 0x01
        /*0010*/ 	.byte	0x02, 0x03, 0x00, 0x00, 0x02, 0x06, 0x01, 0x00, 0x04, 0x0b, 0x08, 0x00, 0x01, 0x00, 0x00, 0x00
        /*0020*/ 	.byte	0x00, 0x00, 0x00, 0x00


//--------------------- .nv.info._Z6kernelPdm     --------------------------
	.section	.nv.info._Z6kernelPdm,"",@"SHT_CUDA_INFO"
	.sectionflags	@""
	.align	4


	//----- nvinfo : EIATTR_CUDA_API_VERSION
	.align		4
        /*0000*/ 	.byte	0x04, 0x37
        /*0002*/ 	.short	(.L_7 - .L_6)
.L_6:
        /*0004*/ 	.word	0x00000082


	//----- nvinfo : EIATTR_KPARAM_INFO
	.align		4
.L_7:
        /*0008*/ 	.byte	0x04, 0x17
        /*000a*/ 	.short	(.L_9 - .L_8)
.L_8:
        /*000c*/ 	.word	0x00000000
        /*0010*/ 	.short	0x0001
        /*0012*/ 	.short	0x0008
        /*0014*/ 	.byte	0x00, 0xf0, 0x21, 0x00


	//----- nvinfo : EIATTR_KPARAM_INFO
	.align		4
.L_9:
        /*0018*/ 	.byte	0x04, 0x17
        /*001a*/ 	.short	(.L_11 - .L_10)
.L_10:
        /*001c*/ 	.word	0x00000000
        /*0020*/ 	.short	0x0000
        /*0022*/ 	.short	0x0000
        /*0024*/ 	.byte	0x00, 0xf5, 0x21, 0x00


	//----- nvinfo : EIATTR_SPARSE_MMA_MASK
	.align		4
.L_11:
        /*0028*/ 	.byte	0x03, 0x50
        /*002a*/ 	.short	0x0000


	//----- nvinfo : EIATTR_MAXREG_COUNT
	.align		4
        /*002c*/ 	.byte	0x03, 0x1b
        /*002e*/ 	.short	0x00ff


	//----- nvinfo : EIATTR_MERCURY_ISA_VERSION
	.align		4
        /*0030*/ 	.byte	0x03, 0x5f
        /*0032*/ 	.short	0x0101


	//----- nvinfo : EIATTR_VRC_CTA_INIT_COUNT
	.align		4
        /*0034*/ 	.byte	0x02, 0x4a
	.zero		1
	.zero		1


	//----- nvinfo : EIATTR_EXIT_INSTR_OFFSETS
	.align		4
        /*0038*/ 	.byte	0x04, 0x1c
        /*003a*/ 	.short	(.L_13 - .L_12)


	//   ....[0]....
.L_12:
        /*003c*/ 	.word	0x00000090


	//   ....[1]....
        /*0040*/ 	.word	0x000001b0


	//----- nvinfo : EIATTR_CRS_STACK_SIZE
	.align		4
.L_13:
        /*0044*/ 	.byte	0x04, 0x1e
        /*0046*/ 	.short	(.L_15 - .L_14)
.L_14:
        /*0048*/ 	.word	0x00000000


	//----- nvinfo : EIATTR_CBANK_PARAM_SIZE
	.align		4
.L_15:
        /*004c*/ 	.byte	0x03, 0x19
        /*004e*/ 	.short	0x0010


	//----- nvinfo : EIATTR_PARAM_CBANK
	.align		4
        /*0050*/ 	.byte	0x04, 0x0a
        /*0052*/ 	.short	(.L_17 - .L_16)
	.align		4
.L_16:
        /*0054*/ 	.word	index@(.nv.constant0._Z6kernelPdm)
        /*0058*/ 	.short	0x0380
        /*005a*/ 	.short	0x0010


	//----- nvinfo : EIATTR_SW_WAR
	.align		4
.L_17:
        /*005c*/ 	.byte	0x04, 0x36
        /*005e*/ 	.short	(.L_19 - .L_18)
.L_18:
        /*0060*/ 	.word	0x00000008
.L_19:


//--------------------- .nv.callgraph             --------------------------
	.section	.nv.callgraph,"",@"SHT_CUDA_CALLGRAPH"
	.align	4
	.sectionentsize	8
	.align		4
        /*0000*/ 	.word	0x00000000
	.align		4
        /*0004*/ 	.word	0xffffffff
	.align		4
        /*0008*/ 	.word	0x00000000
	.align		4
        /*000c*/ 	.word	0xfffffffe
	.align		4
        /*0010*/ 	.word	0x00000000
	.align		4
        /*0014*/ 	.word	0xfffffffd
	.align		4
        /*0018*/ 	.word	0x00000000
	.align		4
        /*001c*/ 	.word	0xfffffffc


//--------------------- .text._Z6kernelPdm        --------------------------
	.section	.text._Z6kernelPdm,"ax",@progbits
	.align	128
        .global         _Z6kernelPdm
        .type           _Z6kernelPdm,@function
        .size           _Z6kernelPdm,(.L_x_2 - _Z6kernelPdm)
        .other          _Z6kernelPdm,@"STO_CUDA_ENTRY STV_DEFAULT"
_Z6kernelPdm:
.text._Z6kernelPdm:
[----:B------:R-:W-:Y:S01]  /*0000*/  LDC R1, c[0x0][0x37c] ;  /* 0x0000df00ff017b82 */ /* 0x000fe20000000800 */
[----:B------:R-:W0:Y:S07]  /*0010*/  S2R R0, SR_TID.X ;  /* 0x0000000000007919 */ /* 0x000e2e0000002100 */
[----:B------:R-:W0:Y:S01]  /*0020*/  S2UR UR4, SR_CTAID.X ;  /* 0x00000000000479c3 */ /* 0x000e220000002500 */
[----:B------:R-:W1:Y:S07]  /*0030*/  LDCU.64 UR8, c[0x0][0x388] ;  /* 0x00007100ff0877ac */ /* 0x000e6e0008000a00 */
[----:B------:R-:W0:Y:S02]  /*0040*/  LDC R7, c[0x0][0x360] ;  /* 0x0000d800ff077b82 */ /* 0x000e240000000800 */
[----:B0-----:R-:W-:-:S05]  /*0050*/  IMAD R0, R7, UR4, R0 ;  /* 0x0000000407007c24 */ /* 0x001fca000f8e0200 */
[----:B-1----:R-:W-:Y:S02]  /*0060*/  ISETP.GE.U32.AND P0, PT, R0, UR8, PT ;  /* 0x0000000800007c0c */ /* 0x002fe4000bf06070 */
[----:B------:R-:W-:-:S04]  /*0070*/  SHF.R.S32.HI R2, RZ, 0x1f, R0 ;  /* 0x0000001fff027819 */ /* 0x000fc80000011400 */
[----:B------:R-:W-:-:S13]  /*0080*/  ISETP.GE.U32.AND.EX P0, PT, R2, UR9, PT, P0 ;  /* 0x0000000902007c0c */ /* 0x000fda000bf06100 */
[----:B------:R-:W-:Y:S05]  /*0090*/  @P0 EXIT ;  /* 0x000000000000094d */ /* 0x000fea0003800000 */
[----:B------:R-:W0:Y:S01]  /*00a0*/  LDCU UR4, c[0x0][0x370] ;  /* 0x00006e00ff0477ac */ /* 0x000e220008000800 */
[----:B------:R-:W-:Y:S02]  /*00b0*/  IMAD.MOV.U32 R9, RZ, RZ, R2 ;  /* 0x000000ffff097224 */ /* 0x000fe400078e0002 */
[----:B------:R-:W-:Y:S01]  /*00c0*/  IMAD.MOV.U32 R6, RZ, RZ, R0 ;  /* 0x000000ffff067224 */ /* 0x000fe200078e0000 */
[----:B------:R-:W1:Y:S01]  /*00d0*/  LDCU.64 UR6, c[0x0][0x358] ;  /* 0x00006b00ff0677ac */ /* 0x000e620008000a00 */
[----:B------:R-:W2:Y:S01]  /*00e0*/  LDCU.64 UR10, c[0x0][0x380] ;  /* 0x00007000ff0a77ac */ /* 0x000ea20008000a00 */
[----:B0-----:R-:W-:-:S07]  /*00f0*/  IMAD R7, R7, UR4, RZ ;  /* 0x0000000407077c24 */ /* 0x001fce000f8e02ff */
.L_x_0:
[----:B0-2---:R-:W-:-:S04]  /*0100*/  LEA R2, P0, R6, UR10, 0x3 ;  /* 0x0000000a06027c11 */ /* 0x005fc8000f8018ff */
[----:B------:R-:W-:-:S05]  /*0110*/  LEA.HI.X R3, R6, UR11, R9, 0x3, P0 ;  /* 0x0000000b06037c11 */ /* 0x000fca00080f1c09 */
[----:B-1----:R-:W2:Y:S01]  /*0120*/  LDG.E.64 R4, desc[UR6][R2.64] ;  /* 0x0000000602047981 */ /* 0x002ea2000c1e1b00 */
[----:B------:R-:W-:-:S04]  /*0130*/  IMAD.IADD R6, R7, 0x1, R0 ;  /* 0x0000000107067824 */ /* 0x000fc800078e0200 */
[--C-:B------:R-:W-:Y:S01]  /*0140*/  IMAD.MOV.U32 R0, RZ, RZ, R6.reuse ;  /* 0x000000ffff007224 */ /* 0x100fe200078e0006 */
[----:B------:R-:W-:Y:S02]  /*0150*/  ISETP.GE.U32.AND P0, PT, R6, UR8, PT ;  /* 0x0000000806007c0c */ /* 0x000fe4000bf06070 */
[----:B------:R-:W-:-:S04]  /*0160*/  SHF.R.S32.HI R9, RZ, 0x1f, R6 ;  /* 0x0000001fff097819 */ /* 0x000fc80000011406 */
[----:B------:R-:W-:Y:S01]  /*0170*/  ISETP.GE.U32.AND.EX P0, PT, R9, UR9, PT, P0 ;  /* 0x0000000909007c0c */ /* 0x000fe2000bf06100 */
[----:B--2---:R-:W-:-:S07]  /*0180*/  DMUL R4, R4, R4 ;  /* 0x0000000404047228 */ /* 0x004fce0000000000 */
[----:B------:R0:W-:Y:S05]  /*0190*/  STG.E.64 desc[UR6][R2.64], R4 ;  /* 0x0000000402007986 */ /* 0x0001ea000c101b06 */
[----:B------:R-:W-:Y:S05]  /*01a0*/  @!P0 BRA `(.L_x_0) ;  /* 0xfffffffc00d48947 */ /* 0x000fea000383ffff */
[----:B------:R-:W-:Y:S05]  /*01b0*/  EXIT ;  /* 0x000000000000794d */ /* 0x000fea0003800000 */
.L_x_1:
[----:B------:R-:W-:-:S00]  /*01c0*/  BRA `(.L_x_1) ;  /* 0xfffffffc00fc7947 */ /* 0x000fc0000383ffff */
[----:B------:R-:W-:-:S00]  /*01d0*/  NOP ;  /* 0x0000000000007918 */ /* 0x000fc00000000000 */
        /* <DEDUP_REMOVED lines=10> */
.L_x_2:


//--------------------- .nv.shared.reserved.0     --------------------------
	.section	.nv.shared.reserved.0,"aw",@nobits
	.weak		__nv_reservedSMEM_offset_0_alias
	.size		__nv_reservedSMEM_offset_0_alias, 0, 64
	.other		__nv_reservedSMEM_offset_0_alias,@"STO_CUDA_RESERVED_SHARED STV_DEFAULT"
__nv_reservedSMEM_offset_0_alias:
	.zero		0
	.zero		64


//--------------------- .nv.constant0._Z6kernelPdm --------------------------
	.section	.nv.constant0._Z6kernelPdm,"a",@progbits
	.sectionflags	@""
	.align	4
.nv.constant0._Z6kernelPdm:
	.zero		912


//--------------------- SYMBOLS --------------------------

	.type		.nv.reservedSmem.offset0,@object
	.size		.nv.reservedSmem.offset0,0x4
